//
// Generated by NVIDIA NVVM Compiler
//
// Compiler Build ID: CL-36424714
// Cuda compilation tools, release 13.0, V13.0.88
// Based on NVVM 20.0.0
//

.version 9.0
.target sm_100
.address_size 64

	// .globl	_Z12helloFromGPUv
.extern .func  (.param .b32 func_retval0) vprintf
(
	.param .b64 vprintf_param_0,
	.param .b64 vprintf_param_1
)
;
.global .align 1 .b8 $str[28] = {72, 101, 108, 108, 111, 32, 102, 114, 111, 109, 32, 71, 80, 85, 32, 45, 32, 116, 104, 114, 101, 97, 100, 32, 37, 100, 10};

.visible .entry _Z12helloFromGPUv()
{
	.local .align 8 .b8 	__local_depot0[8];
	.reg .b64 	%SP;
	.reg .b64 	%SPL;
	.reg .b32 	%r<4>;
	.reg .b64 	%rd<5>;

	mov.u64 	%SPL, __local_depot0;
	cvta.local.u64 	%SP, %SPL;
	add.u64 	%rd1, %SP, 0;
	add.u64 	%rd2, %SPL, 0;
	mov.u32 	%r1, %tid.x;
	st.local.u32 	[%rd2], %r1;
	mov.u64 	%rd3, $str;
	cvta.global.u64 	%rd4, %rd3;
	{ // callseq 0, 0
	.param .b64 param0;
	st.param.b64 	[param0], %rd4;
	.param .b64 param1;
	st.param.b64 	[param1], %rd1;
	.param .b32 retval0;
	call.uni (retval0), 
	vprintf, 
	(
	param0, 
	param1
	);
	ld.param.b32 	%r2, [retval0];
	} // callseq 0
	ret;

}


// ===== COMPILED SASS (sm_100) =====

	.target	sm_100

	.elftype	@"ET_EXEC"


//--------------------- .note.nv.tkinfo           --------------------------
	.section	.note.nv.tkinfo,"",@"SHT_NOTE"
	.sectionflags	@"SHF_NOTE_NV_TKINFO"
	.tkinfo
        /*0018*/ 	.word	0x00000002
        /*0030*/ 	.string	""
        /*0030*/ 	.string	"ptxas"
        /*0030*/ 	.string	"Cuda compilation tools, release 13.0, V13.0.88"
        /*0030*/ 	.string	"Build cuda_13.0.r13.0/compiler.36424714_0"
        /*0030*/ 	.string	"-arch sm_100 -m 64 "



//--------------------- .note.nv.cuinfo           --------------------------
	.section	.note.nv.cuinfo,"",@"SHT_NOTE"
	.sectionflags	@"SHF_NOTE_NV_CUINFO"
        /*0018*/ 	.short	0x0002
        /*001a*/ 	.short	0x0064
        /*001c*/ 	.short	0x0082
	.zero		2


//--------------------- .nv.info                  --------------------------
	.section	.nv.info,"",@"SHT_CUDA_INFO"
	.align	4


	//----- nvinfo : EIATTR_REGCOUNT
	.align		4
        /*0000*/ 	.byte	0x04, 0x2f
        /*0002*/ 	.short	(.L_2 - .L_1)
	.align		4
.L_1:
        /*0004*/ 	.word	index@(_Z12helloFromGPUv)
        /*0008*/ 	.word	0x00000018


	//----- nvinfo : EIATTR_FRAME_SIZE
	.align		4
.L_2:
        /*000c*/ 	.byte	0x04, 0x11
        /*000e*/ 	.short	(.L_4 - .L_3)
	.align		4
.L_3:
        /*0010*/ 	.word	index@(_Z12helloFromGPUv)
        /*0014*/ 	.word	0x00000008


	//----- nvinfo : EIATTR_MIN_STACK_SIZE
	.align		4
.L_4:
        /*0018*/ 	.byte	0x04, 0x12
        /*001a*/ 	.short	(.L_6 - .L_5)
	.align		4
.L_5:
        /*001c*/ 	.word	index@(_Z12helloFromGPUv)
        /*0020*/ 	.word	0x00000008
.L_6:


//--------------------- .nv.compat                --------------------------
	.section	.nv.compat,"",@"SHT_CUDA_COMPAT_INFO"
	.align	4
        /*0000*/ 	.byte	0x02, 0x09, 0x00, 0x00, 0x02, 0x02, 0x01, 0x00, 0x02, 0x05, 0x05, 0x00, 0x03, 0x07, 0x01, 0x01
        /*0010*/ 	.byte	0x02, 0x03, 0x00, 0x00, 0x02, 0x06, 0x01, 0x00, 0x04, 0x0b, 0x08, 0x00, 0x09, 0x00, 0x00, 0x00
        /*0020*/ 	.byte	0x00, 0x00, 0x00, 0x00


//--------------------- .nv.info._Z12helloFromGPUv --------------------------
	.section	.nv.info._Z12helloFromGPUv,"",@"SHT_CUDA_INFO"
	.sectionflags	@""
	.align	4


	//----- nvinfo : EIATTR_CUDA_API_VERSION
	.align		4
        /*0000*/ 	.byte	0x04, 0x37
        /*0002*/ 	.short	(.L_8 - .L_7)
.L_7:
        /*0004*/ 	.word	0x00000082


	//----- nvinfo : EIATTR_SPARSE_MMA_MASK
	.align		4
.L_8:
        /*0008*/ 	.byte	0x03, 0x50
        /*000a*/ 	.short	0x0000


	//----- nvinfo : EIATTR_MAXREG_COUNT
	.align		4
        /*000c*/ 	.byte	0x03, 0x1b
        /*000e*/ 	.short	0x00ff


	//----- nvinfo : EIATTR_EXTERNS
	.align		4
        /*0010*/ 	.byte	0x04, 0x0f
        /*0012*/ 	.short	(.L_10 - .L_9)


	//   ....[0]....
	.align		4
.L_9:
        /*0014*/ 	.word	index@(vprintf)


	//----- nvinfo : EIATTR_MERCURY_ISA_VERSION
	.align		4
.L_10:
        /*0018*/ 	.byte	0x03, 0x5f
        /*001a*/ 	.short	0x0101


	//----- nvinfo : EIATTR_VRC_CTA_INIT_COUNT
	.align		4
        /*001c*/ 	.byte	0x02, 0x4a
	.zero		1
	.zero		1


	//----- nvinfo : EIATTR_SYSCALL_OFFSETS
	.align		4
        /*0020*/ 	.byte	0x04, 0x46
        /*0022*/ 	.short	(.L_12 - .L_11)


	//   ....[0]....
.L_11:
        /*0024*/ 	.word	0x000000e0


	//----- nvinfo : EIATTR_EXIT_INSTR_OFFSETS
	.align		4
.L_12:
        /*0028*/ 	.byte	0x04, 0x1c
        /*002a*/ 	.short	(.L_14 - .L_13)


	//   ....[0]....
.L_13:
        /*002c*/ 	.word	0x000000f0


	//----- nvinfo : EIATTR_SW_WAR
	.align		4
.L_14:
        /*0030*/ 	.byte	0x04, 0x36
        /*0032*/ 	.short	(.L_16 - .L_15)
.L_15:
        /*0034*/ 	.word	0x00000008
.L_16:


//--------------------- .nv.callgraph             --------------------------
	.section	.nv.callgraph,"",@"SHT_CUDA_CALLGRAPH"
	.align	4
	.sectionentsize	8
	.align		4
        /*0000*/ 	.word	0x00000000
	.align		4
        /*0004*/ 	.word	0xffffffff
	.align		4
        /*0008*/ 	.word	index@(_Z12helloFromGPUv)
	.align		4
        /*000c*/ 	.word	index@(vprintf)
	.align		4
        /*0010*/ 	.word	0x00000000
	.align		4
        /*0014*/ 	.word	0xfffffffe
	.align		4
        /*0018*/ 	.word	0x00000000
	.align		4
        /*001c*/ 	.word	0xfffffffd
	.align		4
        /*0020*/ 	.word	0x00000000
	.align		4
        /*0024*/ 	.word	0xfffffffc


//--------------------- .nv.constant4             --------------------------
	.section	.nv.constant4,"a",@progbits
	.align	8
	.align		8
.nv.constant4:
        /*0000*/ 	.dword	vprintf
	.align		8
        /*0008*/ 	.dword	$str


//--------------------- .text._Z12helloFromGPUv   --------------------------
	.section	.text._Z12helloFromGPUv,"ax",@progbits
	.align	128
        .global         _Z12helloFromGPUv
        .type           _Z12helloFromGPUv,@function
        .size           _Z12helloFromGPUv,(.L_x_2 - _Z12helloFromGPUv)
        .other          _Z12helloFromGPUv,@"STO_CUDA_ENTRY STV_DEFAULT"
_Z12helloFromGPUv:
.text._Z12helloFromGPUv:
[----:B------:R-:W0:Y:S01]  /*0000*/  LDC R1, c[0x0][0x37c] ;  /* 0x0000df00ff017b82 */ /* 0x000e220000000800 */
[----:B------:R-:W1:Y:S01]  /*0010*/  S2R R8, SR_TID.X ;  /* 0x0000000000087919 */ /* 0x000e620000002100 */
[----:B0-----:R-:W-:Y:S01]  /*0020*/  VIADD R1, R1, 0xfffffff8 ;  /* 0xfffffff801017836 */ /* 0x001fe20000000000 */
[----:B------:R-:W-:Y:S01]  /*0030*/  MOV R0, 0x0 ;  /* 0x0000000000007802 */ /* 0x000fe20000000f00 */
[----:B------:R-:W0:Y:S04]  /*0040*/  LDCU UR4, c[0x0][0x2f8] ;  /* 0x00005f00ff0477ac */ /* 0x000e280008000800 */
[----:B------:R2:W3:Y:S01]  /*0050*/  LDC.64 R2, c[0x4][R0] ;  /* 0x0100000000027b82 */ /* 0x0004e20000000a00 */
[----:B------:R-:W4:Y:S01]  /*0060*/  LDCU.64 UR6, c[0x4][0x8] ;  /* 0x01000100ff0677ac */ /* 0x000f220008000a00 */
[----:B------:R-:W5:Y:S01]  /*0070*/  LDCU UR5, c[0x0][0x2fc] ;  /* 0x00005f80ff0577ac */ /* 0x000f620008000800 */
[----:B0-----:R-:W-:Y:S01]  /*0080*/  IADD3 R6, P0, PT, R1, UR4, RZ ;  /* 0x0000000401067c10 */ /* 0x001fe2000ff1e0ff */
[----:B----4-:R-:W-:Y:S01]  /*0090*/  IMAD.U32 R4, RZ, RZ, UR6 ;  /* 0x00000006ff047e24 */ /* 0x010fe2000f8e00ff */
[----:B------:R-:W-:-:S03]  /*00a0*/  MOV R5, UR7 ;  /* 0x0000000700057c02 */ /* 0x000fc60008000f00 */
[----:B-----5:R-:W-:Y:S01]  /*00b0*/  IMAD.X R7, RZ, RZ, UR5, P0 ;  /* 0x00000005ff077e24 */ /* 0x020fe200080e06ff */
[----:B-1----:R2:W-:Y:S07]  /*00c0*/  STL [R1], R8 ;  /* 0x0000000801007387 */ /* 0x0025ee0000100800 */
[----:B------:R-:W-:-:S07]  /*00d0*/  LEPC R20, `(.L_x_0) ;  /* 0x000000001014794e */ /* 0x000fce0000000000 */
[----:B--23--:R-:W-:Y:S05]  /*00e0*/  CALL.ABS.NOINC R2 ;  /* 0x0000000002007343 */ /* 0x00cfea0003c00000 */
.L_x_0:
[----:B------:R-:W-:Y:S05]  /*00f0*/  EXIT ;  /* 0x000000000000794d */ /* 0x000fea0003800000 */
.L_x_1:
[----:B------:R-:W-:-:S00]  /*0100*/  BRA `(.L_x_1) ;  /* 0xfffffffc00fc7947 */ /* 0x000fc0000383ffff */
[----:B------:R-:W-:-:S00]  /*0110*/  NOP ;  /* 0x0000000000007918 */ /* 0x000fc00000000000 */
        /* <DEDUP_REMOVED lines=14> */
.L_x_2:


//--------------------- .nv.global.init           --------------------------
	.section	.nv.global.init,"aw",@progbits
.nv.global.init:
	.type		$str,@object
	.size		$str,(.L_0 - $str)
$str:
        /*0000*/ 	.byte	0x48, 0x65, 0x6c, 0x6c, 0x6f, 0x20, 0x66, 0x72, 0x6f, 0x6d, 0x20, 0x47, 0x50, 0x55, 0x20, 0x2d
        /*0010*/ 	.byte	0x20, 0x74, 0x68, 0x72, 0x65, 0x61, 0x64, 0x20, 0x25, 0x64, 0x0a, 0x00
.L_0:


//--------------------- .nv.shared.reserved.0     --------------------------
	.section	.nv.shared.reserved.0,"aw",@nobits
	.weak		__nv_reservedSMEM_offset_0_alias
	.size		__nv_reservedSMEM_offset_0_alias, 0, 64
	.other		__nv_reservedSMEM_offset_0_alias,@"STO_CUDA_RESERVED_SHARED STV_DEFAULT"
__nv_reservedSMEM_offset_0_alias:
	.zero		0
	.zero		64


//--------------------- .nv.constant0._Z12helloFromGPUv --------------------------
	.section	.nv.constant0._Z12helloFromGPUv,"a",@progbits
	.sectionflags	@""
	.align	4
.nv.constant0._Z12helloFromGPUv:
	.zero		896


//--------------------- SYMBOLS --------------------------

	.type		.nv.reservedSmem.offset0,@object
	.size		.nv.reservedSmem.offset0,0x4
	.type		vprintf,@function
